	.headerflags	@"EF_CUDA_TEXMODE_UNIFIED EF_CUDA_64BIT_ADDRESS EF_CUDA_ACCELERATORS EF_CUDA_SM90 EF_CUDA_VIRTUAL_SM(EF_CUDA_SM90)"
	.elftype	@"ET_EXEC"


//--------------------- .nv.info                  --------------------------
	.section	.nv.info,"",@"SHT_CUDA_INFO"
	.align	4


	//----- nvinfo : EIATTR_REGCOUNT
	.align		4
        /*0000*/ 	.byte	0x04, 0x2f
        /*0002*/ 	.short	(.L_3 - .L_2)
	.align		4
.L_2:
        /*0004*/ 	.word	index@(triton_poi_fused__native_batch_norm_legit_no_training_relu_60)
        /*0008*/ 	.word	0x00000012


	//----- nvinfo : EIATTR_MIN_STACK_SIZE
	.align		4
.L_3:
        /*000c*/ 	.byte	0x04, 0x12
        /*000e*/ 	.short	(.L_5 - .L_4)
	.align		4
.L_4:
        /*0010*/ 	.word	index@(triton_poi_fused__native_batch_norm_legit_no_training_relu_60)
        /*0014*/ 	.word	0x00000000


	//----- nvinfo : EIATTR_FRAME_SIZE
	.align		4
.L_5:
        /*0018*/ 	.byte	0x04, 0x11
        /*001a*/ 	.short	(.L_7 - .L_6)
	.align		4
.L_6:
        /*001c*/ 	.word	index@(triton_poi_fused__native_batch_norm_legit_no_training_relu_60)
        /*0020*/ 	.word	0x00000000


	//----- nvinfo : EIATTR_MIN_STACK_SIZE
	.align		4
.L_7:
        /*0024*/ 	.byte	0x04, 0x12
        /*0026*/ 	.short	(.L_9 - .L_8)
	.align		4
.L_8:
        /*0028*/ 	.word	index@(triton_poi_fused__native_batch_norm_legit_no_training_relu_60)
        /*002c*/ 	.word	0x00000000
.L_9:


//--------------------- .nv.info.triton_poi_fused__native_batch_norm_legit_no_training_relu_60 --------------------------
	.section	.nv.info.triton_poi_fused__native_batch_norm_legit_no_training_relu_60,"",@"SHT_CUDA_INFO"
	.sectionflags	@""
	.align	4


	//----- nvinfo : EIATTR_CUDA_API_VERSION
	.align		4
        /*0000*/ 	.byte	0x04, 0x37
        /*0002*/ 	.short	(.L_11 - .L_10)
.L_10:
        /*0004*/ 	.word	0x0000007c


	//----- nvinfo : EIATTR_KPARAM_INFO
	.align		4
.L_11:
        /*0008*/ 	.byte	0x04, 0x17
        /*000a*/ 	.short	(.L_13 - .L_12)
.L_12:
        /*000c*/ 	.word	0x00000000
        /*0010*/ 	.short	0x0006
        /*0012*/ 	.short	0x0030
        /*0014*/ 	.byte	0x00, 0xf0, 0x11, 0x00


	//----- nvinfo : EIATTR_KPARAM_INFO
	.align		4
.L_13:
        /*0018*/ 	.byte	0x04, 0x17
        /*001a*/ 	.short	(.L_15 - .L_14)
.L_14:
        /*001c*/ 	.word	0x00000000
        /*0020*/ 	.short	0x0005
        /*0022*/ 	.short	0x0028
        /*0024*/ 	.byte	0x00, 0xf4, 0x21, 0x00


	//----- nvinfo : EIATTR_KPARAM_INFO
	.align		4
.L_15:
        /*0028*/ 	.byte	0x04, 0x17
        /*002a*/ 	.short	(.L_17 - .L_16)
.L_16:
        /*002c*/ 	.word	0x00000000
        /*0030*/ 	.short	0x0004
        /*0032*/ 	.short	0x0020
        /*0034*/ 	.byte	0x00, 0xf4, 0x21, 0x00


	//----- nvinfo : EIATTR_KPARAM_INFO
	.align		4
.L_17:
        /*0038*/ 	.byte	0x04, 0x17
        /*003a*/ 	.short	(.L_19 - .L_18)
.L_18:
        /*003c*/ 	.word	0x00000000
        /*0040*/ 	.short	0x0003
        /*0042*/ 	.short	0x0018
        /*0044*/ 	.byte	0x00, 0xf4, 0x21, 0x00


	//----- nvinfo : EIATTR_KPARAM_INFO
	.align		4
.L_19:
        /*0048*/ 	.byte	0x04, 0x17
        /*004a*/ 	.short	(.L_21 - .L_20)
.L_20:
        /*004c*/ 	.word	0x00000000
        /*0050*/ 	.short	0x0002
        /*0052*/ 	.short	0x0010
        /*0054*/ 	.byte	0x00, 0xf4, 0x21, 0x00


	//----- nvinfo : EIATTR_KPARAM_INFO
	.align		4
.L_21:
        /*0058*/ 	.byte	0x04, 0x17
        /*005a*/ 	.short	(.L_23 - .L_22)
.L_22:
        /*005c*/ 	.word	0x00000000
        /*0060*/ 	.short	0x0001
        /*0062*/ 	.short	0x0008
        /*0064*/ 	.byte	0x00, 0xf4, 0x21, 0x00


	//----- nvinfo : EIATTR_KPARAM_INFO
	.align		4
.L_23:
        /*0068*/ 	.byte	0x04, 0x17
        /*006a*/ 	.short	(.L_25 - .L_24)
.L_24:
        /*006c*/ 	.word	0x00000000
        /*0070*/ 	.short	0x0000
        /*0072*/ 	.short	0x0000
        /*0074*/ 	.byte	0x00, 0xf4, 0x21, 0x00


	//----- nvinfo : EIATTR_SPARSE_MMA_MASK
	.align		4
.L_25:
        /*0078*/ 	.byte	0x03, 0x50
        /*007a*/ 	.short	0x0000


	//----- nvinfo : EIATTR_MAXREG_COUNT
	.align		4
        /*007c*/ 	.byte	0x03, 0x1b
        /*007e*/ 	.short	0x00ff


	//----- nvinfo : EIATTR_EXIT_INSTR_OFFSETS
	.align		4
        /*0080*/ 	.byte	0x04, 0x1c
        /*0082*/ 	.short	(.L_27 - .L_26)


	//   ....[0]....
.L_26:
        /*0084*/ 	.word	0x000003c0


	//----- nvinfo : EIATTR_REQNTID
	.align		4
.L_27:
        /*0088*/ 	.byte	0x04, 0x10
        /*008a*/ 	.short	(.L_29 - .L_28)
.L_28:
        /*008c*/ 	.word	0x00000080
        /*0090*/ 	.word	0x00000001
        /*0094*/ 	.word	0x00000001


	//----- nvinfo : EIATTR_CBANK_PARAM_SIZE
	.align		4
.L_29:
        /*0098*/ 	.byte	0x03, 0x19
        /*009a*/ 	.short	0x0034


	//----- nvinfo : EIATTR_PARAM_CBANK
	.align		4
        /*009c*/ 	.byte	0x04, 0x0a
        /*009e*/ 	.short	(.L_31 - .L_30)
	.align		4
.L_30:
        /*00a0*/ 	.word	index@(.nv.constant0.triton_poi_fused__native_batch_norm_legit_no_training_relu_60)
        /*00a4*/ 	.short	0x0210
        /*00a6*/ 	.short	0x0034


	//----- nvinfo : EIATTR_SW_WAR
	.align		4
.L_31:
        /*00a8*/ 	.byte	0x04, 0x36
        /*00aa*/ 	.short	(.L_33 - .L_32)
.L_32:
        /*00ac*/ 	.word	0x00000008
.L_33:


//--------------------- .nv.callgraph             --------------------------
	.section	.nv.callgraph,"",@"SHT_CUDA_CALLGRAPH"
	.align	4
	.sectionentsize	8
	.align		4
        /*0000*/ 	.word	0x00000000
	.align		4
        /*0004*/ 	.word	0xffffffff
	.align		4
        /*0008*/ 	.word	0x00000000
	.align		4
        /*000c*/ 	.word	0xfffffffe
	.align		4
        /*0010*/ 	.word	0x00000000
	.align		4
        /*0014*/ 	.word	0xfffffffd
	.align		4
        /*0018*/ 	.word	0x00000000
	.align		4
        /*001c*/ 	.word	0xfffffffc


//--------------------- .nv.constant4             --------------------------
	.section	.nv.constant4,"a",@progbits
	.align	8
	.align		8
.nv.constant4:
        /*0000*/ 	.dword	_$_str
	.align		8
        /*0008*/ 	.dword	_$_str_$_2


//--------------------- .text.triton_poi_fused__native_batch_norm_legit_no_training_relu_60 --------------------------
	.section	.text.triton_poi_fused__native_batch_norm_legit_no_training_relu_60,"ax",@progbits
	.align	128
        .global         triton_poi_fused__native_batch_norm_legit_no_training_relu_60
        .type           triton_poi_fused__native_batch_norm_legit_no_training_relu_60,@function
        .size           triton_poi_fused__native_batch_norm_legit_no_training_relu_60,(.L_x_1 - triton_poi_fused__native_batch_norm_legit_no_training_relu_60)
        .other          triton_poi_fused__native_batch_norm_legit_no_training_relu_60,@"STO_CUDA_ENTRY STV_DEFAULT"
triton_poi_fused__native_batch_norm_legit_no_training_relu_60:
.text.triton_poi_fused__native_batch_norm_legit_no_training_relu_60:
[----:B------:R-:W-:Y:S01]  /*0000*/  LDC R1, c[0x0][0x28] ;  /* 0x00000a00ff017b82 */ /* 0x000fe20000000800 */
[----:B------:R-:W1:Y:S07]  /*0010*/  S2R R0, SR_TID.X ;  /* 0x0000000000007919 */ /* 0x000e6e0000002100 */
[----:B------:R-:W2:Y:S01]  /*0020*/  LDC.64 R2, c[0x0][0x220] ;  /* 0x00008800ff027b82 */ /* 0x000ea20000000a00 */
[----:B------:R-:W-:Y:S01]  /*0030*/  ULDC.64 UR4, c[0x0][0x208] ;  /* 0x0000820000047ab9 */ /* 0x000fe20000000a00 */
[----:B------:R-:W3:Y:S06]  /*0040*/  S2R R5, SR_CTAID.X ;  /* 0x0000000000057919 */ /* 0x000eec0000002500 */
[----:B------:R-:W4:Y:S08]  /*0050*/  LDC.64 R6, c[0x0][0x218] ;  /* 0x00008600ff067b82 */ /* 0x000f300000000a00 */
[----:B------:R-:W5:Y:S08]  /*0060*/  LDC.64 R8, c[0x0][0x228] ;  /* 0x00008a00ff087b82 */ /* 0x000f700000000a00 */
[----:B------:R-:W5:Y:S01]  /*0070*/  LDC.64 R10, c[0x0][0x230] ;  /* 0x00008c00ff0a7b82 */ /* 0x000f620000000a00 */
[----:B-1----:R-:W-:-:S04]  /*0080*/  SHF.L.U32 R0, R0, 0x1, RZ ;  /* 0x0000000100007819 */ /* 0x002fc800000006ff */
[----:B------:R-:W-:-:S04]  /*0090*/  LOP3.LUT R0, R0, 0xfe, RZ, 0xc0, !PT ;  /* 0x000000fe00007812 */ /* 0x000fc800078ec0ff */
[----:B---3--:R-:W-:-:S05]  /*00a0*/  LEA R0, R5, R0, 0x8 ;  /* 0x0000000005007211 */ /* 0x008fca00078e40ff */
[----:B------:R-:W-:-:S05]  /*00b0*/  IMAD.HI R4, R0, 0x2aaaaaab, RZ ;  /* 0x2aaaaaab00047827 */ /* 0x000fca00078e02ff */
[----:B------:R-:W-:-:S04]  /*00c0*/  SHF.R.U32.HI R5, RZ, 0x1f, R4 ;  /* 0x0000001fff057819 */ /* 0x000fc80000011604 */
[----:B------:R-:W-:-:S05]  /*00d0*/  LEA.HI R5, R4, R5, RZ, 0x1d ;  /* 0x0000000504057211 */ /* 0x000fca00078fe8ff */
[----:B------:R-:W-:Y:S02]  /*00e0*/  IMAD R13, R5, -0x30, R0 ;  /* 0xffffffd0050d7824 */ /* 0x000fe400078e0200 */
[----:B------:R-:W1:Y:S02]  /*00f0*/  LDC.64 R4, c[0x0][0x210] ;  /* 0x00008400ff047b82 */ /* 0x000e640000000a00 */
[----:B--2---:R-:W-:-:S06]  /*0100*/  IMAD.WIDE R2, R13, 0x4, R2 ;  /* 0x000000040d027825 */ /* 0x004fcc00078e0202 */
[----:B------:R-:W2:Y:S01]  /*0110*/  LDG.E.EL.64 R2, desc[UR4][R2.64] ;  /* 0x0000000402027981 */ /* 0x000ea2000c2e1b00 */
[----:B----4-:R-:W-:-:S04]  /*0120*/  IMAD.WIDE R6, R13, 0x4, R6 ;  /* 0x000000040d067825 */ /* 0x010fc800078e0206 */
[C---:B-----5:R-:W-:Y:S02]  /*0130*/  IMAD.WIDE R8, R13.reuse, 0x4, R8 ;  /* 0x000000040d087825 */ /* 0x060fe400078e0208 */
[----:B------:R-:W3:Y:S02]  /*0140*/  LDG.E.EL.64 R6, desc[UR4][R6.64] ;  /* 0x0000000406067981 */ /* 0x000ee4000c2e1b00 */
[----:B0-----:R-:W-:Y:S02]  /*0150*/  IMAD.WIDE R10, R13, 0x4, R10 ;  /* 0x000000040d0a7825 */ /* 0x001fe400078e020a */
[----:B------:R-:W4:Y:S04]  /*0160*/  LDG.E.EL.64 R8, desc[UR4][R8.64] ;  /* 0x0000000408087981 */ /* 0x000f28000c2e1b00 */
[----:B------:R-:W4:Y:S01]  /*0170*/  LDG.E.EL.64 R10, desc[UR4][R10.64] ;  /* 0x000000040a0a7981 */ /* 0x000f22000c2e1b00 */
[----:B-1----:R-:W-:-:S06]  /*0180*/  IMAD.WIDE R4, R0, 0x4, R4 ;  /* 0x0000000400047825 */ /* 0x002fcc00078e0204 */
[----:B------:R-:W3:Y:S01]  /*0190*/  LDG.E.64 R4, desc[UR4][R4.64] ;  /* 0x0000000404047981 */ /* 0x000ee2000c1e1b00 */
[----:B------:R-:W-:Y:S01]  /*01a0*/  HFMA2.MMA R14, -RZ, RZ, 1.625, 0 ;  /* 0x3e800000ff0e7435 */ /* 0x000fe200000001ff */
[----:B--2---:R-:W-:Y:S01]  /*01b0*/  FADD R2, R2, 9.9999997473787516356e-06 ;  /* 0x3727c5ac02027421 */ /* 0x004fe20000000000 */
[----:B------:R-:W-:-:S03]  /*01c0*/  FADD R3, R3, 9.9999997473787516356e-06 ;  /* 0x3727c5ac03037421 */ /* 0x000fc60000000000 */
[----:B------:R-:W0:Y:S08]  /*01d0*/  MUFU.SQRT R12, R2 ;  /* 0x00000002000c7308 */ /* 0x000e300000002000 */
[----:B------:R1:W2:Y:S01]  /*01e0*/  MUFU.SQRT R13, R3 ;  /* 0x00000003000d7308 */ /* 0x0002a20000002000 */
[C---:B0-----:R-:W-:Y:S02]  /*01f0*/  FSETP.GT.AND P0, PT, R12.reuse, 8.50705917302346158658e+37, PT ;  /* 0x7e8000000c00780b */ /* 0x041fe40003f04000 */
[----:B------:R-:W-:Y:S01]  /*0200*/  FSETP.GEU.AND P2, PT, R12, 1.175494350822287508e-38, PT ;  /* 0x008000000c00780b */ /* 0x000fe20003f4e000 */
[----:B-1----:R-:W0:Y:S01]  /*0210*/  LDC.64 R2, c[0x0][0x238] ;  /* 0x00008e00ff027b82 */ /* 0x002e220000000a00 */
[----:B--2---:R-:W-:-:S02]  /*0220*/  FSETP.GT.AND P1, PT, R13, 8.50705917302346158658e+37, PT ;  /* 0x7e8000000d00780b */ /* 0x004fc40003f24000 */
[----:B------:R-:W-:-:S07]  /*0230*/  FSETP.GEU.AND P3, PT, R13, 1.175494350822287508e-38, PT ;  /* 0x008000000d00780b */ /* 0x000fce0003f6e000 */
[----:B------:R-:W-:-:S04]  /*0240*/  @P0 FMUL R12, R12, 0.25 ;  /* 0x3e8000000c0c0820 */ /* 0x000fc80000400000 */
[----:B------:R-:W-:Y:S01]  /*0250*/  @!P2 FMUL R12, R12, 16777216 ;  /* 0x4b8000000c0ca820 */ /* 0x000fe20000400000 */
[----:B------:R-:W-:-:S04]  /*0260*/  @P1 FMUL R13, R13, 0.25 ;  /* 0x3e8000000d0d1820 */ /* 0x000fc80000400000 */
[----:B------:R-:W-:Y:S01]  /*0270*/  @!P3 FMUL R13, R13, 16777216 ;  /* 0x4b8000000d0db820 */ /* 0x000fe20000400000 */
[----:B------:R-:W1:Y:S01]  /*0280*/  MUFU.RCP R12, R12 ;  /* 0x0000000c000c7308 */ /* 0x000e620000001000 */
[----:B------:R-:W-:-:S07]  /*0290*/  FSEL R15, R14, 1, P0 ;  /* 0x3f8000000e0f7808 */ /* 0x000fce0000000000 */
[----:B------:R-:W2:Y:S01]  /*02a0*/  MUFU.RCP R13, R13 ;  /* 0x0000000d000d7308 */ /* 0x000ea20000001000 */
[----:B------:R-:W-:Y:S01]  /*02b0*/  FSEL R14, R14, 1, P1 ;  /* 0x3f8000000e0e7808 */ /* 0x000fe20000800000 */
[----:B------:R-:W-:-:S04]  /*02c0*/  @!P2 FMUL R15, R15, 16777216 ;  /* 0x4b8000000f0fa820 */ /* 0x000fc80000400000 */
[----:B------:R-:W-:Y:S01]  /*02d0*/  @!P3 FMUL R14, R14, 16777216 ;  /* 0x4b8000000e0eb820 */ /* 0x000fe20000400000 */
[----:B---3--:R-:W-:Y:S01]  /*02e0*/  FADD R5, R5, -R7 ;  /* 0x8000000705057221 */ /* 0x008fe20000000000 */
[----:B------:R-:W-:Y:S01]  /*02f0*/  FADD R4, R4, -R6 ;  /* 0x8000000604047221 */ /* 0x000fe20000000000 */
[----:B-1----:R-:W-:Y:S01]  /*0300*/  FMUL R15, R12, R15 ;  /* 0x0000000f0c0f7220 */ /* 0x002fe20000400000 */
[----:B--2---:R-:W-:-:S03]  /*0310*/  FMUL R14, R13, R14 ;  /* 0x0000000e0d0e7220 */ /* 0x004fc60000400000 */
[----:B------:R-:W-:Y:S01]  /*0320*/  FMUL R15, R4, R15 ;  /* 0x0000000f040f7220 */ /* 0x000fe20000400000 */
[----:B------:R-:W-:-:S03]  /*0330*/  FMUL R14, R5, R14 ;  /* 0x0000000e050e7220 */ /* 0x000fc60000400000 */
[----:B----4-:R-:W-:Y:S01]  /*0340*/  FFMA R8, R8, R15, R10 ;  /* 0x0000000f08087223 */ /* 0x010fe2000000000a */
[----:B------:R-:W-:-:S04]  /*0350*/  FFMA R9, R9, R14, R11 ;  /* 0x0000000e09097223 */ /* 0x000fc8000000000b */
[----:B------:R-:W-:Y:S02]  /*0360*/  FSETP.GEU.AND P0, PT, R8, RZ, PT ;  /* 0x000000ff0800720b */ /* 0x000fe40003f0e000 */
[C---:B------:R-:W-:Y:S01]  /*0370*/  FSETP.GEU.AND P1, PT, R9.reuse, RZ, PT ;  /* 0x000000ff0900720b */ /* 0x040fe20003f2e000 */
[----:B0-----:R-:W-:Y:S01]  /*0380*/  IMAD.WIDE R2, R0, 0x4, R2 ;  /* 0x0000000400027825 */ /* 0x001fe200078e0202 */
[----:B------:R-:W-:Y:S02]  /*0390*/  FSEL R8, R8, RZ, P0 ;  /* 0x000000ff08087208 */ /* 0x000fe40000000000 */
[----:B------:R-:W-:-:S05]  /*03a0*/  FSEL R9, R9, RZ, P1 ;  /* 0x000000ff09097208 */ /* 0x000fca0000800000 */
[----:B------:R-:W-:Y:S01]  /*03b0*/  STG.E.64 desc[UR4][R2.64], R8 ;  /* 0x0000000802007986 */ /* 0x000fe2000c101b04 */
[----:B------:R-:W-:Y:S05]  /*03c0*/  EXIT ;  /* 0x000000000000794d */ /* 0x000fea0003800000 */
.L_x_0:
[----:B------:R-:W-:-:S00]  /*03d0*/  BRA `(.L_x_0) ;  /* 0xfffffffc00fc7947 */ /* 0x000fc0000383ffff */
[----:B------:R-:W-:-:S00]  /*03e0*/  NOP ;  /* 0x0000000000007918 */ /* 0x000fc00000000000 */
        /* <DEDUP_REMOVED lines=9> */
.L_x_1:


//--------------------- .nv.global.init           --------------------------
	.section	.nv.global.init,"aw",@progbits
.nv.global.init:
	.type		_$_str,@object
	.size		_$_str,(_$_str_$_2 - _$_str)
_$_str:
        /*0000*/ 	.byte	0x5f, 0x5f, 0x43, 0x55, 0x44, 0x41, 0x5f, 0x46, 0x54, 0x5a, 0x00
	.type		_$_str_$_2,@object
	.size		_$_str_$_2,(.L_1 - _$_str_$_2)
_$_str_$_2:
        /*000b*/ 	.byte	0x5f, 0x5f, 0x43, 0x55, 0x44, 0x41, 0x5f, 0x50, 0x52, 0x45, 0x43, 0x5f, 0x53, 0x51, 0x52, 0x54
        /*001b*/ 	.byte	0x00
.L_1:


//--------------------- .nv.constant0.triton_poi_fused__native_batch_norm_legit_no_training_relu_60 --------------------------
	.section	.nv.constant0.triton_poi_fused__native_batch_norm_legit_no_training_relu_60,"a",@progbits
	.sectionflags	@""
	.align	4
.nv.constant0.triton_poi_fused__native_batch_norm_legit_no_training_relu_60:
	.zero		580
